	.headerflags	@"EF_CUDA_TEXMODE_UNIFIED EF_CUDA_64BIT_ADDRESS EF_CUDA_ACCELERATORS EF_CUDA_SM90 EF_CUDA_VIRTUAL_SM(EF_CUDA_SM90)"
	.elftype	@"ET_EXEC"


//--------------------- .nv.info                  --------------------------
	.section	.nv.info,"",@"SHT_CUDA_INFO"
	.align	4


	//----- nvinfo : EIATTR_REGCOUNT
	.align		4
        /*0000*/ 	.byte	0x04, 0x2f
        /*0002*/ 	.short	(.L_3 - .L_2)
	.align		4
.L_2:
        /*0004*/ 	.word	index@(triton_poi_fused__native_batch_norm_legit_no_training_relu_11)
        /*0008*/ 	.word	0x00000020


	//----- nvinfo : EIATTR_MIN_STACK_SIZE
	.align		4
.L_3:
        /*000c*/ 	.byte	0x04, 0x12
        /*000e*/ 	.short	(.L_5 - .L_4)
	.align		4
.L_4:
        /*0010*/ 	.word	index@(triton_poi_fused__native_batch_norm_legit_no_training_relu_11)
        /*0014*/ 	.word	0x00000000


	//----- nvinfo : EIATTR_FRAME_SIZE
	.align		4
.L_5:
        /*0018*/ 	.byte	0x04, 0x11
        /*001a*/ 	.short	(.L_7 - .L_6)
	.align		4
.L_6:
        /*001c*/ 	.word	index@(triton_poi_fused__native_batch_norm_legit_no_training_relu_11)
        /*0020*/ 	.word	0x00000000


	//----- nvinfo : EIATTR_MIN_STACK_SIZE
	.align		4
.L_7:
        /*0024*/ 	.byte	0x04, 0x12
        /*0026*/ 	.short	(.L_9 - .L_8)
	.align		4
.L_8:
        /*0028*/ 	.word	index@(triton_poi_fused__native_batch_norm_legit_no_training_relu_11)
        /*002c*/ 	.word	0x00000000
.L_9:


//--------------------- .nv.info.triton_poi_fused__native_batch_norm_legit_no_training_relu_11 --------------------------
	.section	.nv.info.triton_poi_fused__native_batch_norm_legit_no_training_relu_11,"",@"SHT_CUDA_INFO"
	.sectionflags	@""
	.align	4


	//----- nvinfo : EIATTR_CUDA_API_VERSION
	.align		4
        /*0000*/ 	.byte	0x04, 0x37
        /*0002*/ 	.short	(.L_11 - .L_10)
.L_10:
        /*0004*/ 	.word	0x0000007c


	//----- nvinfo : EIATTR_KPARAM_INFO
	.align		4
.L_11:
        /*0008*/ 	.byte	0x04, 0x17
        /*000a*/ 	.short	(.L_13 - .L_12)
.L_12:
        /*000c*/ 	.word	0x00000000
        /*0010*/ 	.short	0x0006
        /*0012*/ 	.short	0x0030
        /*0014*/ 	.byte	0x00, 0xf0, 0x11, 0x00


	//----- nvinfo : EIATTR_KPARAM_INFO
	.align		4
.L_13:
        /*0018*/ 	.byte	0x04, 0x17
        /*001a*/ 	.short	(.L_15 - .L_14)
.L_14:
        /*001c*/ 	.word	0x00000000
        /*0020*/ 	.short	0x0005
        /*0022*/ 	.short	0x0028
        /*0024*/ 	.byte	0x00, 0xf4, 0x21, 0x00


	//----- nvinfo : EIATTR_KPARAM_INFO
	.align		4
.L_15:
        /*0028*/ 	.byte	0x04, 0x17
        /*002a*/ 	.short	(.L_17 - .L_16)
.L_16:
        /*002c*/ 	.word	0x00000000
        /*0030*/ 	.short	0x0004
        /*0032*/ 	.short	0x0020
        /*0034*/ 	.byte	0x00, 0xf4, 0x21, 0x00


	//----- nvinfo : EIATTR_KPARAM_INFO
	.align		4
.L_17:
        /*0038*/ 	.byte	0x04, 0x17
        /*003a*/ 	.short	(.L_19 - .L_18)
.L_18:
        /*003c*/ 	.word	0x00000000
        /*0040*/ 	.short	0x0003
        /*0042*/ 	.short	0x0018
        /*0044*/ 	.byte	0x00, 0xf4, 0x21, 0x00


	//----- nvinfo : EIATTR_KPARAM_INFO
	.align		4
.L_19:
        /*0048*/ 	.byte	0x04, 0x17
        /*004a*/ 	.short	(.L_21 - .L_20)
.L_20:
        /*004c*/ 	.word	0x00000000
        /*0050*/ 	.short	0x0002
        /*0052*/ 	.short	0x0010
        /*0054*/ 	.byte	0x00, 0xf4, 0x21, 0x00


	//----- nvinfo : EIATTR_KPARAM_INFO
	.align		4
.L_21:
        /*0058*/ 	.byte	0x04, 0x17
        /*005a*/ 	.short	(.L_23 - .L_22)
.L_22:
        /*005c*/ 	.word	0x00000000
        /*0060*/ 	.short	0x0001
        /*0062*/ 	.short	0x0008
        /*0064*/ 	.byte	0x00, 0xf4, 0x21, 0x00


	//----- nvinfo : EIATTR_KPARAM_INFO
	.align		4
.L_23:
        /*0068*/ 	.byte	0x04, 0x17
        /*006a*/ 	.short	(.L_25 - .L_24)
.L_24:
        /*006c*/ 	.word	0x00000000
        /*0070*/ 	.short	0x0000
        /*0072*/ 	.short	0x0000
        /*0074*/ 	.byte	0x00, 0xf4, 0x21, 0x00


	//----- nvinfo : EIATTR_SPARSE_MMA_MASK
	.align		4
.L_25:
        /*0078*/ 	.byte	0x03, 0x50
        /*007a*/ 	.short	0x0000


	//----- nvinfo : EIATTR_MAXREG_COUNT
	.align		4
        /*007c*/ 	.byte	0x03, 0x1b
        /*007e*/ 	.short	0x00ff


	//----- nvinfo : EIATTR_EXIT_INSTR_OFFSETS
	.align		4
        /*0080*/ 	.byte	0x04, 0x1c
        /*0082*/ 	.short	(.L_27 - .L_26)


	//   ....[0]....
.L_26:
        /*0084*/ 	.word	0x00000710


	//----- nvinfo : EIATTR_REQNTID
	.align		4
.L_27:
        /*0088*/ 	.byte	0x04, 0x10
        /*008a*/ 	.short	(.L_29 - .L_28)
.L_28:
        /*008c*/ 	.word	0x00000080
        /*0090*/ 	.word	0x00000001
        /*0094*/ 	.word	0x00000001


	//----- nvinfo : EIATTR_CBANK_PARAM_SIZE
	.align		4
.L_29:
        /*0098*/ 	.byte	0x03, 0x19
        /*009a*/ 	.short	0x0034


	//----- nvinfo : EIATTR_PARAM_CBANK
	.align		4
        /*009c*/ 	.byte	0x04, 0x0a
        /*009e*/ 	.short	(.L_31 - .L_30)
	.align		4
.L_30:
        /*00a0*/ 	.word	index@(.nv.constant0.triton_poi_fused__native_batch_norm_legit_no_training_relu_11)
        /*00a4*/ 	.short	0x0210
        /*00a6*/ 	.short	0x0034


	//----- nvinfo : EIATTR_SW_WAR
	.align		4
.L_31:
        /*00a8*/ 	.byte	0x04, 0x36
        /*00aa*/ 	.short	(.L_33 - .L_32)
.L_32:
        /*00ac*/ 	.word	0x00000008
.L_33:


//--------------------- .nv.callgraph             --------------------------
	.section	.nv.callgraph,"",@"SHT_CUDA_CALLGRAPH"
	.align	4
	.sectionentsize	8
	.align		4
        /*0000*/ 	.word	0x00000000
	.align		4
        /*0004*/ 	.word	0xffffffff
	.align		4
        /*0008*/ 	.word	0x00000000
	.align		4
        /*000c*/ 	.word	0xfffffffe
	.align		4
        /*0010*/ 	.word	0x00000000
	.align		4
        /*0014*/ 	.word	0xfffffffd
	.align		4
        /*0018*/ 	.word	0x00000000
	.align		4
        /*001c*/ 	.word	0xfffffffc


//--------------------- .nv.constant4             --------------------------
	.section	.nv.constant4,"a",@progbits
	.align	8
	.align		8
.nv.constant4:
        /*0000*/ 	.dword	_$_str
	.align		8
        /*0008*/ 	.dword	_$_str_$_2


//--------------------- .text.triton_poi_fused__native_batch_norm_legit_no_training_relu_11 --------------------------
	.section	.text.triton_poi_fused__native_batch_norm_legit_no_training_relu_11,"ax",@progbits
	.align	128
        .global         triton_poi_fused__native_batch_norm_legit_no_training_relu_11
        .type           triton_poi_fused__native_batch_norm_legit_no_training_relu_11,@function
        .size           triton_poi_fused__native_batch_norm_legit_no_training_relu_11,(.L_x_1 - triton_poi_fused__native_batch_norm_legit_no_training_relu_11)
        .other          triton_poi_fused__native_batch_norm_legit_no_training_relu_11,@"STO_CUDA_ENTRY STV_DEFAULT"
triton_poi_fused__native_batch_norm_legit_no_training_relu_11:
.text.triton_poi_fused__native_batch_norm_legit_no_training_relu_11:
[----:B------:R-:W-:Y:S01]  /*0000*/  LDC R1, c[0x0][0x28] ;  /* 0x00000a00ff017b82 */ /* 0x000fe20000000800 */
[----:B------:R-:W1:Y:S07]  /*0010*/  S2R R0, SR_TID.X ;  /* 0x0000000000007919 */ /* 0x000e6e0000002100 */
[----:B------:R-:W2:Y:S01]  /*0020*/  LDC.64 R4, c[0x0][0x220] ;  /* 0x00008800ff047b82 */ /* 0x000ea20000000a00 */
[----:B------:R-:W-:Y:S01]  /*0030*/  ULDC.64 UR4, c[0x0][0x208] ;  /* 0x0000820000047ab9 */ /* 0x000fe20000000a00 */
[----:B------:R-:W3:Y:S06]  /*0040*/  S2R R7, SR_CTAID.X ;  /* 0x0000000000077919 */ /* 0x000eec0000002500 */
[----:B------:R-:W4:Y:S08]  /*0050*/  LDC.64 R12, c[0x0][0x218] ;  /* 0x00008600ff0c7b82 */ /* 0x000f300000000a00 */
[----:B------:R-:W5:Y:S08]  /*0060*/  LDC.64 R22, c[0x0][0x210] ;  /* 0x00008400ff167b82 */ /* 0x000f700000000a00 */
[----:B------:R-:W5:Y:S01]  /*0070*/  LDC.64 R20, c[0x0][0x228] ;  /* 0x00008a00ff147b82 */ /* 0x000f620000000a00 */
[----:B-1----:R-:W-:-:S07]  /*0080*/  SHF.L.U32 R0, R0, 0x2, RZ ;  /* 0x0000000200007819 */ /* 0x002fce00000006ff */
[----:B------:R-:W1:Y:S01]  /*0090*/  LDC.64 R24, c[0x0][0x230] ;  /* 0x00008c00ff187b82 */ /* 0x000e620000000a00 */
[----:B---3--:R-:W-:Y:S02]  /*00a0*/  SHF.R.S32.HI R3, RZ, 0x15, R7 ;  /* 0x00000015ff037819 */ /* 0x008fe40000011407 */
[----:B------:R-:W-:Y:S02]  /*00b0*/  LOP3.LUT R0, R0, 0x1fc, RZ, 0xc0, !PT ;  /* 0x000001fc00007812 */ /* 0x000fe400078ec0ff */
[----:B------:R-:W-:Y:S02]  /*00c0*/  SGXT R3, R3, 0x1 ;  /* 0x000000010303781a */ /* 0x000fe40000000200 */
[----:B------:R-:W-:-:S04]  /*00d0*/  LEA R0, R7, R0, 0xa ;  /* 0x0000000007007211 */ /* 0x000fc800078e50ff */
[----:B------:R-:W-:-:S04]  /*00e0*/  LEA.HI R3, R3, R0, RZ, 0x7 ;  /* 0x0000000003037211 */ /* 0x000fc800078f38ff */
[----:B------:R-:W-:-:S04]  /*00f0*/  LOP3.LUT R3, R3, 0xffffff80, RZ, 0xc0, !PT ;  /* 0xffffff8003037812 */ /* 0x000fc800078ec0ff */
[----:B------:R-:W-:-:S05]  /*0100*/  IADD3 R3, R0, -R3, RZ ;  /* 0x8000000300037210 */ /* 0x000fca0007ffe0ff */
[----:B--2---:R-:W-:-:S06]  /*0110*/  IMAD.WIDE R4, R3, 0x4, R4 ;  /* 0x0000000403047825 */ /* 0x004fcc00078e0204 */
[----:B------:R-:W2:Y:S01]  /*0120*/  LDG.E.EL.128 R4, desc[UR4][R4.64] ;  /* 0x0000000404047981 */ /* 0x000ea2000c2e1d00 */
[----:B----4-:R-:W-:-:S04]  /*0130*/  IMAD.WIDE R12, R3, 0x4, R12 ;  /* 0x00000004030c7825 */ /* 0x010fc800078e020c */
[----:B-----5:R-:W-:Y:S02]  /*0140*/  IMAD.WIDE R22, R0, 0x4, R22 ;  /* 0x0000000400167825 */ /* 0x020fe400078e0216 */
[----:B------:R-:W3:Y:S02]  /*0150*/  LDG.E.EL.128 R12, desc[UR4][R12.64] ;  /* 0x000000040c0c7981 */ /* 0x000ee4000c2e1d00 */
[C---:B0-----:R-:W-:Y:S02]  /*0160*/  IMAD.WIDE R20, R3.reuse, 0x4, R20 ;  /* 0x0000000403147825 */ /* 0x041fe400078e0214 */
[----:B------:R-:W3:Y:S02]  /*0170*/  LDG.E.128 R16, desc[UR4][R22.64+0x800] ;  /* 0x0008000416107981 */ /* 0x000ee4000c1e1d00 */
[----:B-1----:R-:W-:-:S04]  /*0180*/  IMAD.WIDE R24, R3, 0x4, R24 ;  /* 0x0000000403187825 */ /* 0x002fc800078e0218 */
[----:B--2---:R-:W-:Y:S01]  /*0190*/  FADD R6, R6, 9.9999997473787516356e-06 ;  /* 0x3727c5ac06067421 */ /* 0x004fe20000000000 */
[----:B------:R-:W-:Y:S01]  /*01a0*/  FADD R2, R4, 9.9999997473787516356e-06 ;  /* 0x3727c5ac04027421 */ /* 0x000fe20000000000 */
[----:B------:R-:W-:-:S03]  /*01b0*/  FADD R8, R5, 9.9999997473787516356e-06 ;  /* 0x3727c5ac05087421 */ /* 0x000fc60000000000 */
[----:B------:R-:W0:Y:S08]  /*01c0*/  MUFU.SQRT R26, R2 ;  /* 0x00000002001a7308 */ /* 0x000e300000002000 */
[----:B------:R-:W1:Y:S01]  /*01d0*/  MUFU.SQRT R6, R6 ;  /* 0x0000000600067308 */ /* 0x000e620000002000 */
[----:B0-----:R-:W-:-:S07]  /*01e0*/  FSETP.GT.AND P0, PT, R26, 8.50705917302346158658e+37, PT ;  /* 0x7e8000001a00780b */ /* 0x001fce0003f04000 */
[----:B------:R0:W2:Y:S01]  /*01f0*/  MUFU.SQRT R27, R8 ;  /* 0x00000008001b7308 */ /* 0x0000a20000002000 */
[----:B------:R-:W-:Y:S02]  /*0200*/  FSETP.GEU.AND P3, PT, R26, 1.175494350822287508e-38, PT ;  /* 0x008000001a00780b */ /* 0x000fe40003f6e000 */
[C---:B-1----:R-:W-:Y:S02]  /*0210*/  FSETP.GT.AND P2, PT, R6.reuse, 8.50705917302346158658e+37, PT ;  /* 0x7e8000000600780b */ /* 0x042fe40003f44000 */
[----:B------:R-:W-:Y:S01]  /*0220*/  FSETP.GEU.AND P5, PT, R6, 1.175494350822287508e-38, PT ;  /* 0x008000000600780b */ /* 0x000fe20003fae000 */
[----:B------:R-:W-:Y:S01]  /*0230*/  HFMA2.MMA R2, -RZ, RZ, 1.625, 0 ;  /* 0x3e800000ff027435 */ /* 0x000fe200000001ff */
[----:B0-----:R-:W4:Y:S01]  /*0240*/  LDG.E.128 R8, desc[UR4][R22.64] ;  /* 0x0000000416087981 */ /* 0x001f22000c1e1d00 */
[----:B------:R-:W-:Y:S01]  /*0250*/  @P0 FMUL R26, R26, 0.25 ;  /* 0x3e8000001a1a0820 */ /* 0x000fe20000400000 */
[----:B--2---:R-:W-:-:S05]  /*0260*/  FSETP.GT.AND P1, PT, R27, 8.50705917302346158658e+37, PT ;  /* 0x7e8000001b00780b */ /* 0x004fca0003f24000 */
[----:B------:R-:W-:Y:S01]  /*0270*/  @!P3 FMUL R26, R26, 16777216 ;  /* 0x4b8000001a1ab820 */ /* 0x000fe20000400000 */
[C---:B------:R-:W-:Y:S01]  /*0280*/  FSETP.GEU.AND P4, PT, R27.reuse, 1.175494350822287508e-38, PT ;  /* 0x008000001b00780b */ /* 0x040fe20003f8e000 */
[----:B------:R-:W-:Y:S02]  /*0290*/  @P2 FMUL R6, R6, 0.25 ;  /* 0x3e80000006062820 */ /* 0x000fe40000400000 */
[----:B------:R0:W1:Y:S01]  /*02a0*/  MUFU.RCP R5, R26 ;  /* 0x0000001a00057308 */ /* 0x0000620000001000 */
[----:B------:R-:W2:Y:S01]  /*02b0*/  LDG.E.EL.128 R20, desc[UR4][R20.64] ;  /* 0x0000000414147981 */ /* 0x000ea2000c2e1d00 */
[----:B------:R-:W-:Y:S02]  /*02c0*/  @!P5 FMUL R6, R6, 16777216 ;  /* 0x4b8000000606d820 */ /* 0x000fe40000400000 */
[----:B------:R-:W-:-:S04]  /*02d0*/  @P1 FMUL R27, R27, 0.25 ;  /* 0x3e8000001b1b1820 */ /* 0x000fc80000400000 */
[----:B------:R-:W5:Y:S02]  /*02e0*/  MUFU.RCP R6, R6 ;  /* 0x0000000600067308 */ /* 0x000f640000001000 */
[----:B------:R-:W-:Y:S01]  /*02f0*/  @!P4 FMUL R27, R27, 16777216 ;  /* 0x4b8000001b1bc820 */ /* 0x000fe20000400000 */
[----:B0-----:R-:W-:-:S05]  /*0300*/  FSEL R26, R2, 1, P0 ;  /* 0x3f800000021a7808 */ /* 0x001fca0000000000 */
[----:B------:R0:W-:Y:S01]  /*0310*/  MUFU.RCP R4, R27 ;  /* 0x0000001b00047308 */ /* 0x0001e20000001000 */
[----:B------:R-:W-:Y:S01]  /*0320*/  @!P3 FMUL R26, R26, 16777216 ;  /* 0x4b8000001a1ab820 */ /* 0x000fe20000400000 */
[----:B0-----:R-:W-:-:S03]  /*0330*/  FSEL R27, R2, 1, P2 ;  /* 0x3f800000021b7808 */ /* 0x001fc60001000000 */
[----:B-1----:R-:W-:Y:S02]  /*0340*/  FMUL R3, R5, R26 ;  /* 0x0000001a05037220 */ /* 0x002fe40000400000 */
[----:B------:R-:W-:-:S04]  /*0350*/  @!P5 FMUL R27, R27, 16777216 ;  /* 0x4b8000001b1bd820 */ /* 0x000fc80000400000 */
[----:B-----5:R-:W-:Y:S02]  /*0360*/  FMUL R5, R6, R27 ;  /* 0x0000001b06057220 */ /* 0x020fe40000400000 */
[----:B------:R-:W2:Y:S01]  /*0370*/  LDG.E.EL.128 R24, desc[UR4][R24.64] ;  /* 0x0000000418187981 */ /* 0x000ea2000c2e1d00 */
[----:B------:R-:W-:-:S04]  /*0380*/  FADD R7, R7, 9.9999997473787516356e-06 ;  /* 0x3727c5ac07077421 */ /* 0x000fc80000000000 */
[----:B------:R0:W1:Y:S01]  /*0390*/  MUFU.SQRT R28, R7 ;  /* 0x00000007001c7308 */ /* 0x0000620000002000 */
[----:B------:R-:W-:Y:S01]  /*03a0*/  FSEL R29, R2, 1, P1 ;  /* 0x3f800000021d7808 */ /* 0x000fe20000800000 */
[----:B0-----:R-:W0:Y:S01]  /*03b0*/  LDC.64 R6, c[0x0][0x238] ;  /* 0x00008e00ff067b82 */ /* 0x001e220000000a00 */
[C---:B-1----:R-:W-:Y:S02]  /*03c0*/  FSETP.GT.AND P0, PT, R28.reuse, 8.50705917302346158658e+37, PT ;  /* 0x7e8000001c00780b */ /* 0x042fe40003f04000 */
[----:B------:R-:W-:-:S11]  /*03d0*/  FSETP.GEU.AND P1, PT, R28, 1.175494350822287508e-38, PT ;  /* 0x008000001c00780b */ /* 0x000fd60003f2e000 */
[----:B------:R-:W-:-:S04]  /*03e0*/  @P0 FMUL R28, R28, 0.25 ;  /* 0x3e8000001c1c0820 */ /* 0x000fc80000400000 */
[----:B------:R-:W-:Y:S01]  /*03f0*/  @!P1 FMUL R28, R28, 16777216 ;  /* 0x4b8000001c1c9820 */ /* 0x000fe20000400000 */
[----:B------:R-:W-:-:S05]  /*0400*/  @!P4 FMUL R29, R29, 16777216 ;  /* 0x4b8000001d1dc820 */ /* 0x000fca0000400000 */
[----:B------:R-:W1:Y:S01]  /*0410*/  MUFU.RCP R28, R28 ;  /* 0x0000001c001c7308 */ /* 0x000e620000001000 */
[----:B------:R-:W-:Y:S01]  /*0420*/  FMUL R4, R4, R29 ;  /* 0x0000001d04047220 */ /* 0x000fe20000400000 */
[----:B------:R-:W-:-:S05]  /*0430*/  FSEL R29, R2, 1, P0 ;  /* 0x3f800000021d7808 */ /* 0x000fca0000000000 */
[----:B------:R-:W-:Y:S01]  /*0440*/  @!P1 FMUL R29, R29, 16777216 ;  /* 0x4b8000001d1d9820 */ /* 0x000fe20000400000 */
[----:B---3--:R-:W-:Y:S01]  /*0450*/  FADD R19, R19, -R15 ;  /* 0x8000000f13137221 */ /* 0x008fe20000000000 */
[----:B------:R-:W-:Y:S01]  /*0460*/  FADD R16, R16, -R12 ;  /* 0x8000000c10107221 */ /* 0x000fe20000000000 */
[----:B------:R-:W-:Y:S01]  /*0470*/  FADD R18, R18, -R14 ;  /* 0x8000000e12127221 */ /* 0x000fe20000000000 */
[----:B-1----:R-:W-:Y:S01]  /*0480*/  FMUL R2, R28, R29 ;  /* 0x0000001d1c027220 */ /* 0x002fe20000400000 */
[----:B------:R-:W-:Y:S01]  /*0490*/  FADD R17, R17, -R13 ;  /* 0x8000000d11117221 */ /* 0x000fe20000000000 */
[----:B----4-:R-:W-:Y:S01]  /*04a0*/  FADD R11, R11, -R15 ;  /* 0x8000000f0b0b7221 */ /* 0x010fe20000000000 */
[----:B------:R-:W-:Y:S01]  /*04b0*/  FADD R8, R8, -R12 ;  /* 0x8000000c08087221 */ /* 0x000fe20000000000 */
[----:B------:R-:W-:Y:S02]  /*04c0*/  FADD R12, R10, -R14 ;  /* 0x8000000e0a0c7221 */ /* 0x000fe40000000000 */
[C---:B------:R-:W-:Y:S01]  /*04d0*/  FMUL R10, R2.reuse, R11 ;  /* 0x0000000b020a7220 */ /* 0x040fe20000400000 */
[----:B------:R-:W-:Y:S01]  /*04e0*/  FMUL R2, R2, R19 ;  /* 0x0000001302027220 */ /* 0x000fe20000400000 */
[----:B------:R-:W-:Y:S01]  /*04f0*/  FADD R9, R9, -R13 ;  /* 0x8000000d09097221 */ /* 0x000fe20000000000 */
[C---:B------:R-:W-:Y:S01]  /*0500*/  FMUL R11, R5.reuse, R12 ;  /* 0x0000000c050b7220 */ /* 0x040fe20000400000 */
[----:B------:R-:W-:Y:S01]  /*0510*/  FMUL R5, R5, R18 ;  /* 0x0000001205057220 */ /* 0x000fe20000400000 */
[C---:B------:R-:W-:Y:S01]  /*0520*/  FMUL R15, R3.reuse, R8 ;  /* 0x00000008030f7220 */ /* 0x040fe20000400000 */
[C---:B------:R-:W-:Y:S01]  /*0530*/  FMUL R8, R4.reuse, R17 ;  /* 0x0000001104087220 */ /* 0x040fe20000400000 */
[----:B------:R-:W-:Y:S01]  /*0540*/  FMUL R13, R3, R16 ;  /* 0x00000010030d7220 */ /* 0x000fe20000400000 */
[----:B------:R-:W-:Y:S01]  /*0550*/  FMUL R12, R4, R9 ;  /* 0x00000009040c7220 */ /* 0x000fe20000400000 */
[----:B--2---:R-:W-:Y:S01]  /*0560*/  FFMA R2, R23, R2, R27 ;  /* 0x0000000217027223 */ /* 0x004fe2000000001b */
[----:B------:R-:W-:Y:S01]  /*0570*/  FFMA R5, R22, R5, R26 ;  /* 0x0000000516057223 */ /* 0x000fe2000000001a */
[----:B------:R-:W-:Y:S01]  /*0580*/  FFMA R8, R21, R8, R25 ;  /* 0x0000000815087223 */ /* 0x000fe20000000019 */
[----:B------:R-:W-:Y:S01]  /*0590*/  FFMA R10, R23, R10, R27 ;  /* 0x0000000a170a7223 */ /* 0x000fe2000000001b */
[C-C-:B------:R-:W-:Y:S01]  /*05a0*/  FFMA R3, R20.reuse, R15, R24.reuse ;  /* 0x0000000f14037223 */ /* 0x140fe20000000018 */
[----:B------:R-:W-:Y:S01]  /*05b0*/  FFMA R4, R20, R13, R24 ;  /* 0x0000000d14047223 */ /* 0x000fe20000000018 */
[----:B------:R-:W-:Y:S01]  /*05c0*/  FFMA R9, R21, R12, R25 ;  /* 0x0000000c15097223 */ /* 0x000fe20000000019 */
[----:B------:R-:W-:Y:S01]  /*05d0*/  FFMA R22, R22, R11, R26 ;  /* 0x0000000b16167223 */ /* 0x000fe2000000001a */
[----:B------:R-:W-:Y:S01]  /*05e0*/  FSETP.GEU.AND P6, PT, R2, RZ, PT ;  /* 0x000000ff0200720b */ /* 0x000fe20003fce000 */
[----:B0-----:R-:W-:Y:S01]  /*05f0*/  IMAD.WIDE R12, R0, 0x4, R6 ;  /* 0x00000004000c7825 */ /* 0x001fe200078e0206 */
[----:B------:R-:W-:-:S02]  /*0600*/  FSETP.GEU.AND P5, PT, R5, RZ, PT ;  /* 0x000000ff0500720b */ /* 0x000fc40003fae000 */
[----:B------:R-:W-:Y:S02]  /*0610*/  FSETP.GEU.AND P4, PT, R8, RZ, PT ;  /* 0x000000ff0800720b */ /* 0x000fe40003f8e000 */
[----:B------:R-:W-:Y:S02]  /*0620*/  FSETP.GEU.AND P3, PT, R10, RZ, PT ;  /* 0x000000ff0a00720b */ /* 0x000fe40003f6e000 */
[----:B------:R-:W-:Y:S02]  /*0630*/  SEL R7, R2, RZ, P6 ;  /* 0x000000ff02077207 */ /* 0x000fe40003000000 */
[----:B------:R-:W-:Y:S02]  /*0640*/  FSETP.GEU.AND P0, PT, R4, RZ, PT ;  /* 0x000000ff0400720b */ /* 0x000fe40003f0e000 */
[----:B------:R-:W-:Y:S02]  /*0650*/  FSETP.GEU.AND P2, PT, R22, RZ, PT ;  /* 0x000000ff1600720b */ /* 0x000fe40003f4e000 */
[----:B------:R-:W-:-:S02]  /*0660*/  FSETP.GEU.AND P1, PT, R9, RZ, PT ;  /* 0x000000ff0900720b */ /* 0x000fc40003f2e000 */
[----:B------:R-:W-:Y:S02]  /*0670*/  FSETP.GEU.AND P6, PT, R3, RZ, PT ;  /* 0x000000ff0300720b */ /* 0x000fe40003fce000 */
[----:B------:R-:W-:Y:S02]  /*0680*/  SEL R6, R5, RZ, P5 ;  /* 0x000000ff05067207 */ /* 0x000fe40002800000 */
[----:B------:R-:W-:Y:S02]  /*0690*/  SEL R5, R8, RZ, P4 ;  /* 0x000000ff08057207 */ /* 0x000fe40002000000 */
[----:B------:R-:W-:Y:S02]  /*06a0*/  SEL R11, R10, RZ, P3 ;  /* 0x000000ff0a0b7207 */ /* 0x000fe40001800000 */
[----:B------:R-:W-:Y:S02]  /*06b0*/  SEL R10, R22, RZ, P2 ;  /* 0x000000ff160a7207 */ /* 0x000fe40001000000 */
[----:B------:R-:W-:-:S02]  /*06c0*/  SEL R9, R9, RZ, P1 ;  /* 0x000000ff09097207 */ /* 0x000fc40000800000 */
[----:B------:R-:W-:Y:S02]  /*06d0*/  SEL R8, R3, RZ, P6 ;  /* 0x000000ff03087207 */ /* 0x000fe40003000000 */
[----:B------:R-:W-:-:S03]  /*06e0*/  SEL R4, R4, RZ, P0 ;  /* 0x000000ff04047207 */ /* 0x000fc60000000000 */
[----:B------:R-:W-:Y:S04]  /*06f0*/  STG.E.128 desc[UR4][R12.64], R8 ;  /* 0x000000080c007986 */ /* 0x000fe8000c101d04 */
[----:B------:R-:W-:Y:S01]  /*0700*/  STG.E.128 desc[UR4][R12.64+0x800], R4 ;  /* 0x000800040c007986 */ /* 0x000fe2000c101d04 */
[----:B------:R-:W-:Y:S05]  /*0710*/  EXIT ;  /* 0x000000000000794d */ /* 0x000fea0003800000 */
.L_x_0:
[----:B------:R-:W-:-:S00]  /*0720*/  BRA `(.L_x_0) ;  /* 0xfffffffc00fc7947 */ /* 0x000fc0000383ffff */
[----:B------:R-:W-:-:S00]  /*0730*/  NOP ;  /* 0x0000000000007918 */ /* 0x000fc00000000000 */
        /* <DEDUP_REMOVED lines=12> */
.L_x_1:


//--------------------- .nv.global.init           --------------------------
	.section	.nv.global.init,"aw",@progbits
.nv.global.init:
	.type		_$_str,@object
	.size		_$_str,(_$_str_$_2 - _$_str)
_$_str:
        /*0000*/ 	.byte	0x5f, 0x5f, 0x43, 0x55, 0x44, 0x41, 0x5f, 0x46, 0x54, 0x5a, 0x00
	.type		_$_str_$_2,@object
	.size		_$_str_$_2,(.L_1 - _$_str_$_2)
_$_str_$_2:
        /*000b*/ 	.byte	0x5f, 0x5f, 0x43, 0x55, 0x44, 0x41, 0x5f, 0x50, 0x52, 0x45, 0x43, 0x5f, 0x53, 0x51, 0x52, 0x54
        /*001b*/ 	.byte	0x00
.L_1:


//--------------------- .nv.constant0.triton_poi_fused__native_batch_norm_legit_no_training_relu_11 --------------------------
	.section	.nv.constant0.triton_poi_fused__native_batch_norm_legit_no_training_relu_11,"a",@progbits
	.sectionflags	@""
	.align	4
.nv.constant0.triton_poi_fused__native_batch_norm_legit_no_training_relu_11:
	.zero		580
